//
// Generated by NVIDIA NVVM Compiler
//
// Compiler Build ID: CL-36424714
// Cuda compilation tools, release 13.0, V13.0.88
// Based on NVVM 20.0.0
//

.version 9.0
.target sm_100
.address_size 64

	// .globl	matrixNeg

.visible .entry matrixNeg(
	.param .u64 .ptr .align 1 matrixNeg_param_0,
	.param .u32 matrixNeg_param_1,
	.param .u32 matrixNeg_param_2,
	.param .u32 matrixNeg_param_3,
	.param .u32 matrixNeg_param_4
)
{
	.reg .pred 	%p<4>;
	.reg .b32 	%r<12>;
	.reg .b64 	%rd<5>;
	.reg .b64 	%fd<3>;

	ld.param.u64 	%rd1, [matrixNeg_param_0];
	ld.param.u32 	%r2, [matrixNeg_param_1];
	ld.param.u32 	%r3, [matrixNeg_param_2];
	ld.param.u32 	%r4, [matrixNeg_param_3];
	ld.param.u32 	%r5, [matrixNeg_param_4];
	mov.u32 	%r6, %tid.x;
	mov.u32 	%r7, %ctaid.x;
	mad.lo.s32 	%r8, %r2, %r7, %r6;
	mov.u32 	%r9, %tid.y;
	mov.u32 	%r10, %ctaid.y;
	mad.lo.s32 	%r11, %r3, %r10, %r9;
	mad.lo.s32 	%r1, %r11, %r4, %r8;
	setp.ge.s32 	%p1, %r1, %r5;
	setp.ge.s32 	%p2, %r8, %r4;
	or.pred  	%p3, %p2, %p1;
	@%p3 bra 	$L__BB0_2;
	cvta.to.global.u64 	%rd2, %rd1;
	mul.wide.s32 	%rd3, %r1, 8;
	add.s64 	%rd4, %rd2, %rd3;
	ld.global.f64 	%fd1, [%rd4];
	neg.f64 	%fd2, %fd1;
	st.global.f64 	[%rd4], %fd2;
$L__BB0_2:
	ret;

}


// ===== COMPILED SASS (sm_100) =====

	.target	sm_100

	.elftype	@"ET_EXEC"


//--------------------- .note.nv.tkinfo           --------------------------
	.section	.note.nv.tkinfo,"",@"SHT_NOTE"
	.sectionflags	@"SHF_NOTE_NV_TKINFO"
	.tkinfo
        /*0018*/ 	.word	0x00000002
        /*0030*/ 	.string	""
        /*0030*/ 	.string	"ptxas"
        /*0030*/ 	.string	"Cuda compilation tools, release 13.0, V13.0.88"
        /*0030*/ 	.string	"Build cuda_13.0.r13.0/compiler.36424714_0"
        /*0030*/ 	.string	"-arch sm_100 -m 64 "



//--------------------- .note.nv.cuinfo           --------------------------
	.section	.note.nv.cuinfo,"",@"SHT_NOTE"
	.sectionflags	@"SHF_NOTE_NV_CUINFO"
        /*0018*/ 	.short	0x0002
        /*001a*/ 	.short	0x0064
        /*001c*/ 	.short	0x0082
	.zero		2


//--------------------- .nv.info                  --------------------------
	.section	.nv.info,"",@"SHT_CUDA_INFO"
	.align	4


	//----- nvinfo : EIATTR_REGCOUNT
	.align		4
        /*0000*/ 	.byte	0x04, 0x2f
        /*0002*/ 	.short	(.L_1 - .L_0)
	.align		4
.L_0:
        /*0004*/ 	.word	index@(matrixNeg)
        /*0008*/ 	.word	0x00000008


	//----- nvinfo : EIATTR_FRAME_SIZE
	.align		4
.L_1:
        /*000c*/ 	.byte	0x04, 0x11
        /*000e*/ 	.short	(.L_3 - .L_2)
	.align		4
.L_2:
        /*0010*/ 	.word	index@(matrixNeg)
        /*0014*/ 	.word	0x00000000


	//----- nvinfo : EIATTR_MIN_STACK_SIZE
	.align		4
.L_3:
        /*0018*/ 	.byte	0x04, 0x12
        /*001a*/ 	.short	(.L_5 - .L_4)
	.align		4
.L_4:
        /*001c*/ 	.word	index@(matrixNeg)
        /*0020*/ 	.word	0x00000000
.L_5:


//--------------------- .nv.compat                --------------------------
	.section	.nv.compat,"",@"SHT_CUDA_COMPAT_INFO"
	.align	4
        /*0000*/ 	.byte	0x02, 0x09, 0x00, 0x00, 0x02, 0x02, 0x01, 0x00, 0x02, 0x05, 0x05, 0x00, 0x03, 0x07, 0x01, 0x01
        /*0010*/ 	.byte	0x02, 0x03, 0x00, 0x00, 0x02, 0x06, 0x01, 0x00, 0x04, 0x0b, 0x08, 0x00, 0x01, 0x00, 0x00, 0x00
        /*0020*/ 	.byte	0x00, 0x00, 0x00, 0x00


//--------------------- .nv.info.matrixNeg        --------------------------
	.section	.nv.info.matrixNeg,"",@"SHT_CUDA_INFO"
	.sectionflags	@""
	.align	4


	//----- nvinfo : EIATTR_CUDA_API_VERSION
	.align		4
        /*0000*/ 	.byte	0x04, 0x37
        /*0002*/ 	.short	(.L_7 - .L_6)
.L_6:
        /*0004*/ 	.word	0x00000082


	//----- nvinfo : EIATTR_KPARAM_INFO
	.align		4
.L_7:
        /*0008*/ 	.byte	0x04, 0x17
        /*000a*/ 	.short	(.L_9 - .L_8)
.L_8:
        /*000c*/ 	.word	0x00000000
        /*0010*/ 	.short	0x0004
        /*0012*/ 	.short	0x0014
        /*0014*/ 	.byte	0x00, 0xf0, 0x11, 0x00


	//----- nvinfo : EIATTR_KPARAM_INFO
	.align		4
.L_9:
        /*0018*/ 	.byte	0x04, 0x17
        /*001a*/ 	.short	(.L_11 - .L_10)
.L_10:
        /*001c*/ 	.word	0x00000000
        /*0020*/ 	.short	0x0003
        /*0022*/ 	.short	0x0010
        /*0024*/ 	.byte	0x00, 0xf0, 0x11, 0x00


	//----- nvinfo : EIATTR_KPARAM_INFO
	.align		4
.L_11:
        /*0028*/ 	.byte	0x04, 0x17
        /*002a*/ 	.short	(.L_13 - .L_12)
.L_12:
        /*002c*/ 	.word	0x00000000
        /*0030*/ 	.short	0x0002
        /*0032*/ 	.short	0x000c
        /*0034*/ 	.byte	0x00, 0xf0, 0x11, 0x00


	//----- nvinfo : EIATTR_KPARAM_INFO
	.align		4
.L_13:
        /*0038*/ 	.byte	0x04, 0x17
        /*003a*/ 	.short	(.L_15 - .L_14)
.L_14:
        /*003c*/ 	.word	0x00000000
        /*0040*/ 	.short	0x0001
        /*0042*/ 	.short	0x0008
        /*0044*/ 	.byte	0x00, 0xf0, 0x11, 0x00


	//----- nvinfo : EIATTR_KPARAM_INFO
	.align		4
.L_15:
        /*0048*/ 	.byte	0x04, 0x17
        /*004a*/ 	.short	(.L_17 - .L_16)
.L_16:
        /*004c*/ 	.word	0x00000000
        /*0050*/ 	.short	0x0000
        /*0052*/ 	.short	0x0000
        /*0054*/ 	.byte	0x00, 0xf5, 0x21, 0x00


	//----- nvinfo : EIATTR_SPARSE_MMA_MASK
	.align		4
.L_17:
        /*0058*/ 	.byte	0x03, 0x50
        /*005a*/ 	.short	0x0000


	//----- nvinfo : EIATTR_MAXREG_COUNT
	.align		4
        /*005c*/ 	.byte	0x03, 0x1b
        /*005e*/ 	.short	0x00ff


	//----- nvinfo : EIATTR_MERCURY_ISA_VERSION
	.align		4
        /*0060*/ 	.byte	0x03, 0x5f
        /*0062*/ 	.short	0x0101


	//----- nvinfo : EIATTR_VRC_CTA_INIT_COUNT
	.align		4
        /*0064*/ 	.byte	0x02, 0x4a
	.zero		1
	.zero		1


	//----- nvinfo : EIATTR_EXIT_INSTR_OFFSETS
	.align		4
        /*0068*/ 	.byte	0x04, 0x1c
        /*006a*/ 	.short	(.L_19 - .L_18)


	//   ....[0]....
.L_18:
        /*006c*/ 	.word	0x000000c0


	//   ....[1]....
        /*0070*/ 	.word	0x00000130


	//----- nvinfo : EIATTR_CBANK_PARAM_SIZE
	.align		4
.L_19:
        /*0074*/ 	.byte	0x03, 0x19
        /*0076*/ 	.short	0x0018


	//----- nvinfo : EIATTR_PARAM_CBANK
	.align		4
        /*0078*/ 	.byte	0x04, 0x0a
        /*007a*/ 	.short	(.L_21 - .L_20)
	.align		4
.L_20:
        /*007c*/ 	.word	index@(.nv.constant0.matrixNeg)
        /*0080*/ 	.short	0x0380
        /*0082*/ 	.short	0x0018


	//----- nvinfo : EIATTR_SW_WAR
	.align		4
.L_21:
        /*0084*/ 	.byte	0x04, 0x36
        /*0086*/ 	.short	(.L_23 - .L_22)
.L_22:
        /*0088*/ 	.word	0x00000008
.L_23:


//--------------------- .nv.callgraph             --------------------------
	.section	.nv.callgraph,"",@"SHT_CUDA_CALLGRAPH"
	.align	4
	.sectionentsize	8
	.align		4
        /*0000*/ 	.word	0x00000000
	.align		4
        /*0004*/ 	.word	0xffffffff
	.align		4
        /*0008*/ 	.word	0x00000000
	.align		4
        /*000c*/ 	.word	0xfffffffe
	.align		4
        /*0010*/ 	.word	0x00000000
	.align		4
        /*0014*/ 	.word	0xfffffffd
	.align		4
        /*0018*/ 	.word	0x00000000
	.align		4
        /*001c*/ 	.word	0xfffffffc


//--------------------- .text.matrixNeg           --------------------------
	.section	.text.matrixNeg,"ax",@progbits
	.align	128
        .global         matrixNeg
        .type           matrixNeg,@function
        .size           matrixNeg,(.L_x_1 - matrixNeg)
        .other          matrixNeg,@"STO_CUDA_ENTRY STV_DEFAULT"
matrixNeg:
.text.matrixNeg:
[----:B------:R-:W-:Y:S01]  /*0000*/  LDC R1, c[0x0][0x37c] ;  /* 0x0000df00ff017b82 */ /* 0x000fe20000000800 */
[----:B------:R-:W0:Y:S07]  /*0010*/  S2R R3, SR_TID.X ;  /* 0x0000000000037919 */ /* 0x000e2e0000002100 */
[----:B------:R-:W0:Y:S01]  /*0020*/  S2UR UR4, SR_CTAID.X ;  /* 0x00000000000479c3 */ /* 0x000e220000002500 */
[----:B------:R-:W1:Y:S01]  /*0030*/  LDCU.64 UR6, c[0x0][0x390] ;  /* 0x00007200ff0677ac */ /* 0x000e620008000a00 */
[----:B------:R-:W2:Y:S06]  /*0040*/  S2R R2, SR_TID.Y ;  /* 0x0000000000027919 */ /* 0x000eac0000002200 */
[----:B------:R-:W0:Y:S08]  /*0050*/  LDC.64 R4, c[0x0][0x388] ;  /* 0x0000e200ff047b82 */ /* 0x000e300000000a00 */
[----:B------:R-:W2:Y:S01]  /*0060*/  S2UR UR5, SR_CTAID.Y ;  /* 0x00000000000579c3 */ /* 0x000ea20000002600 */
[----:B0-----:R-:W-:-:S02]  /*0070*/  IMAD R0, R4, UR4, R3 ;  /* 0x0000000404007c24 */ /* 0x001fc4000f8e0203 */
[----:B--2---:R-:W-:-:S04]  /*0080*/  IMAD R3, R5, UR5, R2 ;  /* 0x0000000505037c24 */ /* 0x004fc8000f8e0202 */
[----:B-1----:R-:W-:-:S05]  /*0090*/  IMAD R5, R3, UR6, R0 ;  /* 0x0000000603057c24 */ /* 0x002fca000f8e0200 */
[----:B------:R-:W-:-:S04]  /*00a0*/  ISETP.GE.AND P0, PT, R5, UR7, PT ;  /* 0x0000000705007c0c */ /* 0x000fc8000bf06270 */
[----:B------:R-:W-:-:S13]  /*00b0*/  ISETP.GE.OR P0, PT, R0, UR6, P0 ;  /* 0x0000000600007c0c */ /* 0x000fda0008706670 */
[----:B------:R-:W-:Y:S05]  /*00c0*/  @P0 EXIT ;  /* 0x000000000000094d */ /* 0x000fea0003800000 */
[----:B------:R-:W0:Y:S01]  /*00d0*/  LDC.64 R2, c[0x0][0x380] ;  /* 0x0000e000ff027b82 */ /* 0x000e220000000a00 */
[----:B------:R-:W1:Y:S01]  /*00e0*/  LDCU.64 UR4, c[0x0][0x358] ;  /* 0x00006b00ff0477ac */ /* 0x000e620008000a00 */
[----:B0-----:R-:W-:-:S05]  /*00f0*/  IMAD.WIDE R2, R5, 0x8, R2 ;  /* 0x0000000805027825 */ /* 0x001fca00078e0202 */
[----:B-1----:R-:W2:Y:S02]  /*0100*/  LDG.E.64 R4, desc[UR4][R2.64] ;  /* 0x0000000402047981 */ /* 0x002ea4000c1e1b00 */
[----:B--2---:R-:W-:-:S07]  /*0110*/  DADD R4, -RZ, -R4 ;  /* 0x00000000ff047229 */ /* 0x004fce0000000904 */
[----:B------:R-:W-:Y:S01]  /*0120*/  STG.E.64 desc[UR4][R2.64], R4 ;  /* 0x0000000402007986 */ /* 0x000fe2000c101b04 */
[----:B------:R-:W-:Y:S05]  /*0130*/  EXIT ;  /* 0x000000000000794d */ /* 0x000fea0003800000 */
.L_x_0:
[----:B------:R-:W-:-:S00]  /*0140*/  BRA `(.L_x_0) ;  /* 0xfffffffc00fc7947 */ /* 0x000fc0000383ffff */
[----:B------:R-:W-:-:S00]  /*0150*/  NOP ;  /* 0x0000000000007918 */ /* 0x000fc00000000000 */
        /* <DEDUP_REMOVED lines=10> */
.L_x_1:


//--------------------- .nv.shared.reserved.0     --------------------------
	.section	.nv.shared.reserved.0,"aw",@nobits
	.weak		__nv_reservedSMEM_offset_0_alias
	.size		__nv_reservedSMEM_offset_0_alias, 0, 64
	.other		__nv_reservedSMEM_offset_0_alias,@"STO_CUDA_RESERVED_SHARED STV_DEFAULT"
__nv_reservedSMEM_offset_0_alias:
	.zero		0
	.zero		64


//--------------------- .nv.constant0.matrixNeg   --------------------------
	.section	.nv.constant0.matrixNeg,"a",@progbits
	.sectionflags	@""
	.align	4
.nv.constant0.matrixNeg:
	.zero		920


//--------------------- SYMBOLS --------------------------

	.type		.nv.reservedSmem.offset0,@object
	.size		.nv.reservedSmem.offset0,0x4
